//
// Generated by NVIDIA NVVM Compiler
//
// Compiler Build ID: CL-36424714
// Cuda compilation tools, release 13.0, V13.0.88
// Based on NVVM 20.0.0
//

.version 9.0
.target sm_100
.address_size 64

	// .globl	_Z11fillIndicesPiS_i

.visible .entry _Z11fillIndicesPiS_i(
	.param .u64 .ptr .align 1 _Z11fillIndicesPiS_i_param_0,
	.param .u64 .ptr .align 1 _Z11fillIndicesPiS_i_param_1,
	.param .u32 _Z11fillIndicesPiS_i_param_2
)
{
	.reg .pred 	%p<2>;
	.reg .b32 	%r<6>;
	.reg .b64 	%rd<8>;

	ld.param.u64 	%rd1, [_Z11fillIndicesPiS_i_param_0];
	ld.param.u64 	%rd2, [_Z11fillIndicesPiS_i_param_1];
	ld.param.u32 	%r4, [_Z11fillIndicesPiS_i_param_2];
	mov.u32 	%r1, %ctaid.x;
	mov.u32 	%r5, %ntid.x;
	mov.u32 	%r2, %tid.x;
	mad.lo.s32 	%r3, %r1, %r5, %r2;
	setp.ge.s32 	%p1, %r3, %r4;
	@%p1 bra 	$L__BB0_2;
	cvta.to.global.u64 	%rd3, %rd1;
	cvta.to.global.u64 	%rd4, %rd2;
	mul.wide.s32 	%rd5, %r3, 4;
	add.s64 	%rd6, %rd3, %rd5;
	st.global.u32 	[%rd6], %r1;
	add.s64 	%rd7, %rd4, %rd5;
	st.global.u32 	[%rd7], %r2;
$L__BB0_2:
	ret;

}


// ===== COMPILED SASS (sm_100) =====

	.target	sm_100

	.elftype	@"ET_EXEC"


//--------------------- .note.nv.tkinfo           --------------------------
	.section	.note.nv.tkinfo,"",@"SHT_NOTE"
	.sectionflags	@"SHF_NOTE_NV_TKINFO"
	.tkinfo
        /*0018*/ 	.word	0x00000002
        /*0030*/ 	.string	""
        /*0030*/ 	.string	"ptxas"
        /*0030*/ 	.string	"Cuda compilation tools, release 13.0, V13.0.88"
        /*0030*/ 	.string	"Build cuda_13.0.r13.0/compiler.36424714_0"
        /*0030*/ 	.string	"-arch sm_100 -m 64 "



//--------------------- .note.nv.cuinfo           --------------------------
	.section	.note.nv.cuinfo,"",@"SHT_NOTE"
	.sectionflags	@"SHF_NOTE_NV_CUINFO"
        /*0018*/ 	.short	0x0002
        /*001a*/ 	.short	0x0064
        /*001c*/ 	.short	0x0082
	.zero		2


//--------------------- .nv.info                  --------------------------
	.section	.nv.info,"",@"SHT_CUDA_INFO"
	.align	4


	//----- nvinfo : EIATTR_REGCOUNT
	.align		4
        /*0000*/ 	.byte	0x04, 0x2f
        /*0002*/ 	.short	(.L_1 - .L_0)
	.align		4
.L_0:
        /*0004*/ 	.word	index@(_Z11fillIndicesPiS_i)
        /*0008*/ 	.word	0x0000000c


	//----- nvinfo : EIATTR_FRAME_SIZE
	.align		4
.L_1:
        /*000c*/ 	.byte	0x04, 0x11
        /*000e*/ 	.short	(.L_3 - .L_2)
	.align		4
.L_2:
        /*0010*/ 	.word	index@(_Z11fillIndicesPiS_i)
        /*0014*/ 	.word	0x00000000


	//----- nvinfo : EIATTR_MIN_STACK_SIZE
	.align		4
.L_3:
        /*0018*/ 	.byte	0x04, 0x12
        /*001a*/ 	.short	(.L_5 - .L_4)
	.align		4
.L_4:
        /*001c*/ 	.word	index@(_Z11fillIndicesPiS_i)
        /*0020*/ 	.word	0x00000000
.L_5:


//--------------------- .nv.compat                --------------------------
	.section	.nv.compat,"",@"SHT_CUDA_COMPAT_INFO"
	.align	4
        /*0000*/ 	.byte	0x02, 0x09, 0x00, 0x00, 0x02, 0x02, 0x01, 0x00, 0x02, 0x05, 0x05, 0x00, 0x03, 0x07, 0x01, 0x01
        /*0010*/ 	.byte	0x02, 0x03, 0x00, 0x00, 0x02, 0x06, 0x01, 0x00, 0x04, 0x0b, 0x08, 0x00, 0x09, 0x00, 0x00, 0x00
        /*0020*/ 	.byte	0x00, 0x00, 0x00, 0x00


//--------------------- .nv.info._Z11fillIndicesPiS_i --------------------------
	.section	.nv.info._Z11fillIndicesPiS_i,"",@"SHT_CUDA_INFO"
	.sectionflags	@""
	.align	4


	//----- nvinfo : EIATTR_CUDA_API_VERSION
	.align		4
        /*0000*/ 	.byte	0x04, 0x37
        /*0002*/ 	.short	(.L_7 - .L_6)
.L_6:
        /*0004*/ 	.word	0x00000082


	//----- nvinfo : EIATTR_KPARAM_INFO
	.align		4
.L_7:
        /*0008*/ 	.byte	0x04, 0x17
        /*000a*/ 	.short	(.L_9 - .L_8)
.L_8:
        /*000c*/ 	.word	0x00000000
        /*0010*/ 	.short	0x0002
        /*0012*/ 	.short	0x0010
        /*0014*/ 	.byte	0x00, 0xf0, 0x11, 0x00


	//----- nvinfo : EIATTR_KPARAM_INFO
	.align		4
.L_9:
        /*0018*/ 	.byte	0x04, 0x17
        /*001a*/ 	.short	(.L_11 - .L_10)
.L_10:
        /*001c*/ 	.word	0x00000000
        /*0020*/ 	.short	0x0001
        /*0022*/ 	.short	0x0008
        /*0024*/ 	.byte	0x00, 0xf5, 0x21, 0x00


	//----- nvinfo : EIATTR_KPARAM_INFO
	.align		4
.L_11:
        /*0028*/ 	.byte	0x04, 0x17
        /*002a*/ 	.short	(.L_13 - .L_12)
.L_12:
        /*002c*/ 	.word	0x00000000
        /*0030*/ 	.short	0x0000
        /*0032*/ 	.short	0x0000
        /*0034*/ 	.byte	0x00, 0xf5, 0x21, 0x00


	//----- nvinfo : EIATTR_SPARSE_MMA_MASK
	.align		4
.L_13:
        /*0038*/ 	.byte	0x03, 0x50
        /*003a*/ 	.short	0x0000


	//----- nvinfo : EIATTR_MAXREG_COUNT
	.align		4
        /*003c*/ 	.byte	0x03, 0x1b
        /*003e*/ 	.short	0x00ff


	//----- nvinfo : EIATTR_MERCURY_ISA_VERSION
	.align		4
        /*0040*/ 	.byte	0x03, 0x5f
        /*0042*/ 	.short	0x0101


	//----- nvinfo : EIATTR_VRC_CTA_INIT_COUNT
	.align		4
        /*0044*/ 	.byte	0x02, 0x4a
	.zero		1
	.zero		1


	//----- nvinfo : EIATTR_EXIT_INSTR_OFFSETS
	.align		4
        /*0048*/ 	.byte	0x04, 0x1c
        /*004a*/ 	.short	(.L_15 - .L_14)


	//   ....[0]....
.L_14:
        /*004c*/ 	.word	0x00000070


	//   ....[1]....
        /*0050*/ 	.word	0x000000f0


	//----- nvinfo : EIATTR_CBANK_PARAM_SIZE
	.align		4
.L_15:
        /*0054*/ 	.byte	0x03, 0x19
        /*0056*/ 	.short	0x0014


	//----- nvinfo : EIATTR_PARAM_CBANK
	.align		4
        /*0058*/ 	.byte	0x04, 0x0a
        /*005a*/ 	.short	(.L_17 - .L_16)
	.align		4
.L_16:
        /*005c*/ 	.word	index@(.nv.constant0._Z11fillIndicesPiS_i)
        /*0060*/ 	.short	0x0380
        /*0062*/ 	.short	0x0014


	//----- nvinfo : EIATTR_SW_WAR
	.align		4
.L_17:
        /*0064*/ 	.byte	0x04, 0x36
        /*0066*/ 	.short	(.L_19 - .L_18)
.L_18:
        /*0068*/ 	.word	0x00000008
.L_19:


//--------------------- .nv.callgraph             --------------------------
	.section	.nv.callgraph,"",@"SHT_CUDA_CALLGRAPH"
	.align	4
	.sectionentsize	8
	.align		4
        /*0000*/ 	.word	0x00000000
	.align		4
        /*0004*/ 	.word	0xffffffff
	.align		4
        /*0008*/ 	.word	0x00000000
	.align		4
        /*000c*/ 	.word	0xfffffffe
	.align		4
        /*0010*/ 	.word	0x00000000
	.align		4
        /*0014*/ 	.word	0xfffffffd
	.align		4
        /*0018*/ 	.word	0x00000000
	.align		4
        /*001c*/ 	.word	0xfffffffc


//--------------------- .text._Z11fillIndicesPiS_i --------------------------
	.section	.text._Z11fillIndicesPiS_i,"ax",@progbits
	.align	128
        .global         _Z11fillIndicesPiS_i
        .type           _Z11fillIndicesPiS_i,@function
        .size           _Z11fillIndicesPiS_i,(.L_x_1 - _Z11fillIndicesPiS_i)
        .other          _Z11fillIndicesPiS_i,@"STO_CUDA_ENTRY STV_DEFAULT"
_Z11fillIndicesPiS_i:
.text._Z11fillIndicesPiS_i:
[----:B------:R-:W-:Y:S01]  /*0000*/  LDC R1, c[0x0][0x37c] ;  /* 0x0000df00ff017b82 */ /* 0x000fe20000000800 */
[----:B------:R-:W0:Y:S01]  /*0010*/  S2R R9, SR_CTAID.X ;  /* 0x0000000000097919 */ /* 0x000e220000002500 */
[----:B------:R-:W0:Y:S01]  /*0020*/  LDCU UR4, c[0x0][0x360] ;  /* 0x00006c00ff0477ac */ /* 0x000e220008000800 */
[----:B------:R-:W0:Y:S01]  /*0030*/  S2R R0, SR_TID.X ;  /* 0x0000000000007919 */ /* 0x000e220000002100 */
[----:B------:R-:W1:Y:S01]  /*0040*/  LDCU UR5, c[0x0][0x390] ;  /* 0x00007200ff0577ac */ /* 0x000e620008000800 */
[----:B0-----:R-:W-:-:S05]  /*0050*/  IMAD R7, R9, UR4, R0 ;  /* 0x0000000409077c24 */ /* 0x001fca000f8e0200 */
[----:B-1----:R-:W-:-:S13]  /*0060*/  ISETP.GE.AND P0, PT, R7, UR5, PT ;  /* 0x0000000507007c0c */ /* 0x002fda000bf06270 */
[----:B------:R-:W-:Y:S05]  /*0070*/  @P0 EXIT ;  /* 0x000000000000094d */ /* 0x000fea0003800000 */
[----:B------:R-:W0:Y:S01]  /*0080*/  LDC.64 R2, c[0x0][0x380] ;  /* 0x0000e000ff027b82 */ /* 0x000e220000000a00 */
[----:B------:R-:W1:Y:S07]  /*0090*/  LDCU.64 UR4, c[0x0][0x358] ;  /* 0x00006b00ff0477ac */ /* 0x000e6e0008000a00 */
[----:B------:R-:W2:Y:S01]  /*00a0*/  LDC.64 R4, c[0x0][0x388] ;  /* 0x0000e200ff047b82 */ /* 0x000ea20000000a00 */
[----:B0-----:R-:W-:-:S05]  /*00b0*/  IMAD.WIDE R2, R7, 0x4, R2 ;  /* 0x0000000407027825 */ /* 0x001fca00078e0202 */
[----:B-1----:R-:W-:Y:S01]  /*00c0*/  STG.E desc[UR4][R2.64], R9 ;  /* 0x0000000902007986 */ /* 0x002fe2000c101904 */
[----:B--2---:R-:W-:-:S05]  /*00d0*/  IMAD.WIDE R4, R7, 0x4, R4 ;  /* 0x0000000407047825 */ /* 0x004fca00078e0204 */
[----:B------:R-:W-:Y:S01]  /*00e0*/  STG.E desc[UR4][R4.64], R0 ;  /* 0x0000000004007986 */ /* 0x000fe2000c101904 */
[----:B------:R-:W-:Y:S05]  /*00f0*/  EXIT ;  /* 0x000000000000794d */ /* 0x000fea0003800000 */
.L_x_0:
[----:B------:R-:W-:-:S00]  /*0100*/  BRA `(.L_x_0) ;  /* 0xfffffffc00fc7947 */ /* 0x000fc0000383ffff */
[----:B------:R-:W-:-:S00]  /*0110*/  NOP ;  /* 0x0000000000007918 */ /* 0x000fc00000000000 */
        /* <DEDUP_REMOVED lines=14> */
.L_x_1:


//--------------------- .nv.shared.reserved.0     --------------------------
	.section	.nv.shared.reserved.0,"aw",@nobits
	.weak		__nv_reservedSMEM_offset_0_alias
	.size		__nv_reservedSMEM_offset_0_alias, 0, 64
	.other		__nv_reservedSMEM_offset_0_alias,@"STO_CUDA_RESERVED_SHARED STV_DEFAULT"
__nv_reservedSMEM_offset_0_alias:
	.zero		0
	.zero		64


//--------------------- .nv.constant0._Z11fillIndicesPiS_i --------------------------
	.section	.nv.constant0._Z11fillIndicesPiS_i,"a",@progbits
	.sectionflags	@""
	.align	4
.nv.constant0._Z11fillIndicesPiS_i:
	.zero		916


//--------------------- SYMBOLS --------------------------

	.type		.nv.reservedSmem.offset0,@object
	.size		.nv.reservedSmem.offset0,0x4
